	.version 1.4
	.target sm_10, map_f64_to_f32
	// compiled with /usr/local/cuda-5.0/open64/lib//be
	// nvopencc 4.1 built on 2012-09-21

	//-----------------------------------------------------------
	// Compiling /tmp/tmpxft_000005fc_00000000-9_test.cpp3.i (/tmp/ccBI#.43kRlA)
	//-----------------------------------------------------------

	//-----------------------------------------------------------
	// Options:
	//-----------------------------------------------------------
	//  Target:ptx, ISA:sm_10, Endian:little, Pointer Size:64
	//  -O3	(Optimization level)
	//  -g0	(Debug level)
	//  -m2	(Report advisories)
	//-----------------------------------------------------------

	.file	1	"<command-line>"
	.file	2	"/tmp/tmpxft_000005fc_00000000-8_test.cudafe2.gpu"
	.file	3	"/usr/lib/gcc/x86_64-redhat-linux/4.4.7/include/stddef.h"
	.file	4	"/usr/local/cuda-5.0/bin/../include/crt/device_runtime.h"
	.file	5	"/usr/local/cuda-5.0/bin/../include/host_defines.h"
	.file	6	"/usr/local/cuda-5.0/bin/../include/builtin_types.h"
	.file	7	"/usr/local/cuda-5.0/bin/../include/device_types.h"
	.file	8	"/usr/local/cuda-5.0/bin/../include/driver_types.h"
	.file	9	"/usr/local/cuda-5.0/bin/../include/surface_types.h"
	.file	10	"/usr/local/cuda-5.0/bin/../include/texture_types.h"
	.file	11	"/usr/local/cuda-5.0/bin/../include/vector_types.h"
	.file	12	"/usr/local/cuda-5.0/bin/../include/device_launch_parameters.h"
	.file	13	"/usr/local/cuda-5.0/bin/../include/crt/storage_class.h"
	.file	14	"test.cu"
	.file	15	"/usr/local/cuda-5.0/bin/../include/common_functions.h"
	.file	16	"/usr/local/cuda-5.0/bin/../include/math_functions.h"
	.file	17	"/usr/local/cuda-5.0/bin/../include/math_constants.h"
	.file	18	"/usr/local/cuda-5.0/bin/../include/device_functions.h"
	.file	19	"/usr/local/cuda-5.0/bin/../include/sm_11_atomic_functions.h"
	.file	20	"/usr/local/cuda-5.0/bin/../include/sm_12_atomic_functions.h"
	.file	21	"/usr/local/cuda-5.0/bin/../include/sm_13_double_functions.h"
	.file	22	"/usr/local/cuda-5.0/bin/../include/sm_20_atomic_functions.h"
	.file	23	"/usr/local/cuda-5.0/bin/../include/sm_35_atomic_functions.h"
	.file	24	"/usr/local/cuda-5.0/bin/../include/sm_20_intrinsics.h"
	.file	25	"/usr/local/cuda-5.0/bin/../include/sm_30_intrinsics.h"
	.file	26	"/usr/local/cuda-5.0/bin/../include/sm_35_intrinsics.h"
	.file	27	"/usr/local/cuda-5.0/bin/../include/surface_functions.h"
	.file	28	"/usr/local/cuda-5.0/bin/../include/texture_fetch_functions.h"
	.file	29	"/usr/local/cuda-5.0/bin/../include/texture_indirect_functions.h"
	.file	30	"/usr/local/cuda-5.0/bin/../include/surface_indirect_functions.h"
	.file	31	"/usr/local/cuda-5.0/bin/../include/math_functions_dbl_ptx1.h"


	.entry _Z15function_on_GPUPfS_i (
		.param .u64 __cudaparm__Z15function_on_GPUPfS_i_d_idata,
		.param .u64 __cudaparm__Z15function_on_GPUPfS_i_d_odata,
		.param .s32 __cudaparm__Z15function_on_GPUPfS_i_nword)
	{
	.reg .u32 %r<17>;
	.reg .u64 %rd<4>;
	.reg .f32 %f<5>;
	.reg .pred %p<5>;
	.loc	14	11	0
$LDWbegin__Z15function_on_GPUPfS_i:
	cvt.s32.u16 	%r1, %tid.x;
	mov.s32 	%r2, 0;
	set.eq.u32.s32 	%r3, %r1, %r2;
	neg.s32 	%r4, %r3;
	cvt.s32.u16 	%r5, %ctaid.x;
	mov.s32 	%r6, 0;
	set.eq.u32.s32 	%r7, %r5, %r6;
	neg.s32 	%r8, %r7;
	and.b32 	%r9, %r4, %r8;
	mov.u32 	%r10, 0;
	setp.eq.s32 	%p1, %r9, %r10;
	@%p1 bra 	$Lt_0_2306;
	ld.param.s32 	%r11, [__cudaparm__Z15function_on_GPUPfS_i_nword];
	mov.u32 	%r12, 0;
	setp.le.s32 	%p2, %r11, %r12;
	@%p2 bra 	$Lt_0_2818;
	ld.param.s32 	%r11, [__cudaparm__Z15function_on_GPUPfS_i_nword];
	mov.s32 	%r13, %r11;
	ld.param.u64 	%rd1, [__cudaparm__Z15function_on_GPUPfS_i_d_idata];
	ld.param.u64 	%rd2, [__cudaparm__Z15function_on_GPUPfS_i_d_odata];
	mov.s32 	%r14, 0;
	mov.s32 	%r15, %r13;
$Lt_0_3330:
 //<loop> Loop body line 11, nesting depth: 1, estimated iterations: unknown
	.loc	14	18	0
	ld.global.f32 	%f1, [%rd1+0];
	mov.f32 	%f2, 0f3f800000;     	// 1
	add.f32 	%f3, %f1, %f2;
	st.global.f32 	[%rd2+0], %f3;
	add.s32 	%r14, %r14, 1;
	add.u64 	%rd2, %rd2, 4;
	add.u64 	%rd1, %rd1, 4;
	.loc	14	11	0
	ld.param.s32 	%r11, [__cudaparm__Z15function_on_GPUPfS_i_nword];
	.loc	14	18	0
	setp.ne.s32 	%p3, %r11, %r14;
	@%p3 bra 	$Lt_0_3330;
$Lt_0_2818:
$Lt_0_2306:
	.loc	14	21	0
	exit;
$LDWend__Z15function_on_GPUPfS_i:
	} // _Z15function_on_GPUPfS_i



// ===== COMPILED SASS (sm_100) =====

	.target	sm_100

	.elftype	@"ET_EXEC"


//--------------------- .note.nv.tkinfo           --------------------------
	.section	.note.nv.tkinfo,"",@"SHT_NOTE"
	.sectionflags	@"SHF_NOTE_NV_TKINFO"
	.tkinfo
        /*0018*/ 	.word	0x00000002
        /*0030*/ 	.string	""
        /*0030*/ 	.string	"ptxas"
        /*0030*/ 	.string	"Cuda compilation tools, release 13.0, V13.0.88"
        /*0030*/ 	.string	"Build cuda_13.0.r13.0/compiler.36424714_0"
        /*0030*/ 	.string	"-arch sm_100 "



//--------------------- .note.nv.cuinfo           --------------------------
	.section	.note.nv.cuinfo,"",@"SHT_NOTE"
	.sectionflags	@"SHF_NOTE_NV_CUINFO"
        /*0018*/ 	.short	0x0002
        /*001a*/ 	.short	0x000a
        /*001c*/ 	.short	0x0082
	.zero		2


//--------------------- .nv.info                  --------------------------
	.section	.nv.info,"",@"SHT_CUDA_INFO"
	.align	4


	//----- nvinfo : EIATTR_REGCOUNT
	.align		4
        /*0000*/ 	.byte	0x04, 0x2f
        /*0002*/ 	.short	(.L_1 - .L_0)
	.align		4
.L_0:
        /*0004*/ 	.word	index@(_Z15function_on_GPUPfS_i)
        /*0008*/ 	.word	0x00000012


	//----- nvinfo : EIATTR_FRAME_SIZE
	.align		4
.L_1:
        /*000c*/ 	.byte	0x04, 0x11
        /*000e*/ 	.short	(.L_3 - .L_2)
	.align		4
.L_2:
        /*0010*/ 	.word	index@(_Z15function_on_GPUPfS_i)
        /*0014*/ 	.word	0x00000000


	//----- nvinfo : EIATTR_MIN_STACK_SIZE
	.align		4
.L_3:
        /*0018*/ 	.byte	0x04, 0x12
        /*001a*/ 	.short	(.L_5 - .L_4)
	.align		4
.L_4:
        /*001c*/ 	.word	index@(_Z15function_on_GPUPfS_i)
        /*0020*/ 	.word	0x00000000
.L_5:


//--------------------- .nv.compat                --------------------------
	.section	.nv.compat,"",@"SHT_CUDA_COMPAT_INFO"
	.align	4
        /*0000*/ 	.byte	0x02, 0x09, 0x00, 0x00, 0x02, 0x02, 0x01, 0x00, 0x02, 0x05, 0x05, 0x00, 0x03, 0x07, 0x01, 0x01
        /*0010*/ 	.byte	0x02, 0x03, 0x00, 0x00, 0x02, 0x06, 0x01, 0x00, 0x04, 0x0b, 0x08, 0x00, 0x09, 0x00, 0x00, 0x00
        /*0020*/ 	.byte	0x00, 0x00, 0x00, 0x00


//--------------------- .nv.info._Z15function_on_GPUPfS_i --------------------------
	.section	.nv.info._Z15function_on_GPUPfS_i,"",@"SHT_CUDA_INFO"
	.sectionflags	@""
	.align	4


	//----- nvinfo : EIATTR_CUDA_API_VERSION
	.align		4
        /*0000*/ 	.byte	0x04, 0x37
        /*0002*/ 	.short	(.L_7 - .L_6)
.L_6:
        /*0004*/ 	.word	0x00000082


	//----- nvinfo : EIATTR_KPARAM_INFO
	.align		4
.L_7:
        /*0008*/ 	.byte	0x04, 0x17
        /*000a*/ 	.short	(.L_9 - .L_8)
.L_8:
        /*000c*/ 	.word	0x00000000
        /*0010*/ 	.short	0x0002
        /*0012*/ 	.short	0x0010
        /*0014*/ 	.byte	0x00, 0xf0, 0x11, 0x00


	//----- nvinfo : EIATTR_KPARAM_INFO
	.align		4
.L_9:
        /*0018*/ 	.byte	0x04, 0x17
        /*001a*/ 	.short	(.L_11 - .L_10)
.L_10:
        /*001c*/ 	.word	0x00000000
        /*0020*/ 	.short	0x0001
        /*0022*/ 	.short	0x0008
        /*0024*/ 	.byte	0x00, 0xf0, 0x21, 0x00


	//----- nvinfo : EIATTR_KPARAM_INFO
	.align		4
.L_11:
        /*0028*/ 	.byte	0x04, 0x17
        /*002a*/ 	.short	(.L_13 - .L_12)
.L_12:
        /*002c*/ 	.word	0x00000000
        /*0030*/ 	.short	0x0000
        /*0032*/ 	.short	0x0000
        /*0034*/ 	.byte	0x00, 0xf0, 0x21, 0x00


	//----- nvinfo : EIATTR_SPARSE_MMA_MASK
	.align		4
.L_13:
        /*0038*/ 	.byte	0x03, 0x50
        /*003a*/ 	.short	0x0000


	//----- nvinfo : EIATTR_MAXREG_COUNT
	.align		4
        /*003c*/ 	.byte	0x03, 0x1b
        /*003e*/ 	.short	0x00ff


	//----- nvinfo : EIATTR_MERCURY_ISA_VERSION
	.align		4
        /*0040*/ 	.byte	0x03, 0x5f
        /*0042*/ 	.short	0x0101


	//----- nvinfo : EIATTR_VRC_CTA_INIT_COUNT
	.align		4
        /*0044*/ 	.byte	0x02, 0x4a
	.zero		1
	.zero		1


	//----- nvinfo : EIATTR_EXIT_INSTR_OFFSETS
	.align		4
        /*0048*/ 	.byte	0x04, 0x1c
        /*004a*/ 	.short	(.L_15 - .L_14)


	//   ....[0]....
.L_14:
        /*004c*/ 	.word	0x00000070


	//   ....[1]....
        /*0050*/ 	.word	0x000000a0


	//   ....[2]....
        /*0054*/ 	.word	0x00000460


	//   ....[3]....
        /*0058*/ 	.word	0x00000550


	//----- nvinfo : EIATTR_CBANK_PARAM_SIZE
	.align		4
.L_15:
        /*005c*/ 	.byte	0x03, 0x19
        /*005e*/ 	.short	0x0014


	//----- nvinfo : EIATTR_PARAM_CBANK
	.align		4
        /*0060*/ 	.byte	0x04, 0x0a
        /*0062*/ 	.short	(.L_17 - .L_16)
	.align		4
.L_16:
        /*0064*/ 	.word	index@(.nv.constant0._Z15function_on_GPUPfS_i)
        /*0068*/ 	.short	0x0380
        /*006a*/ 	.short	0x0014


	//----- nvinfo : EIATTR_SW_WAR
	.align		4
.L_17:
        /*006c*/ 	.byte	0x04, 0x36
        /*006e*/ 	.short	(.L_19 - .L_18)
.L_18:
        /*0070*/ 	.word	0x00000008
.L_19:


//--------------------- .nv.callgraph             --------------------------
	.section	.nv.callgraph,"",@"SHT_CUDA_CALLGRAPH"
	.align	4
	.sectionentsize	8
	.align		4
        /*0000*/ 	.word	0x00000000
	.align		4
        /*0004*/ 	.word	0xffffffff
	.align		4
        /*0008*/ 	.word	0x00000000
	.align		4
        /*000c*/ 	.word	0xfffffffe
	.align		4
        /*0010*/ 	.word	0x00000000
	.align		4
        /*0014*/ 	.word	0xfffffffd
	.align		4
        /*0018*/ 	.word	0x00000000
	.align		4
        /*001c*/ 	.word	0xfffffffc


//--------------------- .text._Z15function_on_GPUPfS_i --------------------------
	.section	.text._Z15function_on_GPUPfS_i,"ax",@progbits
	.align	128
.text._Z15function_on_GPUPfS_i:
        .type           _Z15function_on_GPUPfS_i,@function
        .size           _Z15function_on_GPUPfS_i,(.L_x_5 - _Z15function_on_GPUPfS_i)
        .other          _Z15function_on_GPUPfS_i,@"STO_CUDA_ENTRY STV_DEFAULT"
_Z15function_on_GPUPfS_i:
[----:B------:R-:W-:Y:S01]  /*0000*/  LDC R1, c[0x0][0x37c] ;  /* 0x0000df00ff017b82 */ /* 0x000fe20000000800 */
[----:B------:R-:W0:Y:S07]  /*0010*/  S2R R0, SR_TID.X ;  /* 0x0000000000007919 */ /* 0x000e2e0000002100 */
[----:B------:R-:W1:Y:S02]  /*0020*/  S2UR UR4, SR_CTAID.X ;  /* 0x00000000000479c3 */ /* 0x000e640000002500 */
[----:B-1----:R-:W-:-:S06]  /*0030*/  ULOP3.LUT UR4, UR4, 0xffff, URZ, 0xc0, !UPT ;  /* 0x0000ffff04047892 */ /* 0x002fcc000f8ec0ff */
[----:B------:R-:W-:Y:S02]  /*0040*/  ISETP.EQ.AND P0, PT, RZ, UR4, PT ;  /* 0x00000004ff007c0c */ /* 0x000fe4000bf02270 */
[----:B0-----:R-:W-:-:S04]  /*0050*/  LOP3.LUT R0, R0, 0xffff, RZ, 0xc0, !PT ;  /* 0x0000ffff00007812 */ /* 0x001fc800078ec0ff */
[----:B------:R-:W-:-:S13]  /*0060*/  ISETP.EQ.AND P0, PT, R0, RZ, P0 ;  /* 0x000000ff0000720c */ /* 0x000fda0000702270 */
[----:B------:R-:W-:Y:S05]  /*0070*/  @!P0 EXIT ;  /* 0x000000000000894d */ /* 0x000fea0003800000 */
[----:B------:R-:W0:Y:S02]  /*0080*/  LDCU UR5, c[0x0][0x390] ;  /* 0x00007200ff0577ac */ /* 0x000e240008000800 */
[----:B0-----:R-:W-:-:S13]  /*0090*/  ISETP.LT.AND P0, PT, RZ, UR5, PT ;  /* 0x00000005ff007c0c */ /* 0x001fda000bf01270 */
[----:B------:R-:W-:Y:S05]  /*00a0*/  @!P0 EXIT ;  /* 0x000000000000894d */ /* 0x000fea0003800000 */
[----:B------:R-:W0:Y:S01]  /*00b0*/  LDC R11, c[0x0][0x384] ;  /* 0x0000e100ff0b7b82 */ /* 0x000e220000000800 */
[----:B------:R-:W1:Y:S01]  /*00c0*/  LDCU UR4, c[0x0][0x380] ;  /* 0x00007000ff0477ac */ /* 0x000e620008000800 */
[----:B------:R-:W-:Y:S01]  /*00d0*/  IMAD.MOV.U32 R0, RZ, RZ, RZ ;  /* 0x000000ffff007224 */ /* 0x000fe200078e00ff */
[----:B------:R-:W2:Y:S05]  /*00e0*/  LDCU UR8, c[0x0][0x388] ;  /* 0x00007100ff0877ac */ /* 0x000eaa0008000800 */
[----:B------:R-:W3:Y:S01]  /*00f0*/  LDC R15, c[0x0][0x38c] ;  /* 0x0000e300ff0f7b82 */ /* 0x000ee20000000800 */
[----:B------:R-:W-:Y:S01]  /*0100*/  UISETP.GT.AND UP0, UPT, UR5, URZ, UPT ;  /* 0x000000ff0500728c */ /* 0x000fe2000bf04270 */
[----:B------:R-:W4:Y:S01]  /*0110*/  LDCU.64 UR6, c[0x0][0x358] ;  /* 0x00006b00ff0677ac */ /* 0x000f220008000a00 */
[----:B-1----:R-:W-:-:S02]  /*0120*/  IMAD.U32 R10, RZ, RZ, UR4 ;  /* 0x00000004ff0a7e24 */ /* 0x002fc4000f8e00ff */
[----:B--2---:R-:W-:-:S05]  /*0130*/  IMAD.U32 R8, RZ, RZ, UR8 ;  /* 0x00000008ff087e24 */ /* 0x004fca000f8e00ff */
[----:B------:R-:W-:Y:S05]  /*0140*/  BRA.U !UP0, `(.L_x_0) ;  /* 0x0000000108c87547 */ /* 0x000fea000b800000 */
[----:B------:R-:W-:Y:S02]  /*0150*/  IADD3 R2, PT, PT, -R0, UR5, RZ ;  /* 0x0000000500027c10 */ /* 0x000fe4000fffe1ff */
[----:B------:R-:W-:Y:S02]  /*0160*/  PLOP3.LUT P0, PT, PT, PT, PT, 0x80, 0x8 ;  /* 0x000000000008781c */ /* 0x000fe40003f0f070 */
[----:B------:R-:W-:-:S13]  /*0170*/  ISETP.GT.AND P1, PT, R2, 0x3, PT ;  /* 0x000000030200780c */ /* 0x000fda0003f24270 */
[----:B------:R-:W-:Y:S05]  /*0180*/  @!P1 BRA `(.L_x_1) ;  /* 0x0000000000649947 */ /* 0x000fea0003800000 */
[----:B------:R-:W-:Y:S01]  /*0190*/  PLOP3.LUT P0, PT, PT, PT, PT, 0x8, 0x80 ;  /* 0x000000000080781c */ /* 0x000fe20003f0e170 */
[----:B------:R-:W-:-:S12]  /*01a0*/  UIADD3 UR4, UPT, UPT, UR5, -0x3, URZ ;  /* 0xfffffffd05047890 */ /* 0x000fd8000fffe0ff */
.L_x_2:
[----:B------:R-:W-:Y:S01]  /*01b0*/  MOV R2, R10 ;  /* 0x0000000a00027202 */ /* 0x000fe20000000f00 */
[----:B0-----:R-:W-:-:S05]  /*01c0*/  IMAD.MOV.U32 R3, RZ, RZ, R11 ;  /* 0x000000ffff037224 */ /* 0x001fca00078e000b */
[----:B-1--4-:R-:W2:Y:S01]  /*01d0*/  LDG.E R4, desc[UR6][R2.64] ;  /* 0x0000000602047981 */ /* 0x012ea2000c1e1900 */
[----:B---3--:R-:W-:Y:S02]  /*01e0*/  IMAD.MOV.U32 R5, RZ, RZ, R15 ;  /* 0x000000ffff057224 */ /* 0x008fe400078e000f */
[----:B--2---:R-:W-:Y:S01]  /*01f0*/  FADD.FTZ R7, R4, 1 ;  /* 0x3f80000004077421 */ /* 0x004fe20000010000 */
[----:B------:R-:W-:-:S05]  /*0200*/  IMAD.MOV.U32 R4, RZ, RZ, R8 ;  /* 0x000000ffff047224 */ /* 0x000fca00078e0008 */
[----:B------:R-:W-:Y:S04]  /*0210*/  STG.E desc[UR6][R4.64], R7 ;  /* 0x0000000704007986 */ /* 0x000fe8000c101906 */
[----:B------:R-:W2:Y:S02]  /*0220*/  LDG.E R6, desc[UR6][R2.64+0x4] ;  /* 0x0000040602067981 */ /* 0x000ea4000c1e1900 */
[----:B--2---:R-:W-:-:S05]  /*0230*/  FADD.FTZ R9, R6, 1 ;  /* 0x3f80000006097421 */ /* 0x004fca0000010000 */
[----:B------:R-:W-:Y:S04]  /*0240*/  STG.E desc[UR6][R4.64+0x4], R9 ;  /* 0x0000040904007986 */ /* 0x000fe8000c101906 */
[----:B------:R-:W2:Y:S01]  /*0250*/  LDG.E R6, desc[UR6][R2.64+0x8] ;  /* 0x0000080602067981 */ /* 0x000ea2000c1e1900 */
[----:B------:R-:W-:Y:S01]  /*0260*/  IADD3 R0, PT, PT, R0, 0x4, RZ ;  /* 0x0000000400007810 */ /* 0x000fe20007ffe0ff */
[----:B--2---:R-:W-:-:S05]  /*0270*/  FADD.FTZ R11, R6, 1 ;  /* 0x3f800000060b7421 */ /* 0x004fca0000010000 */
[----:B------:R0:W-:Y:S04]  /*0280*/  STG.E desc[UR6][R4.64+0x8], R11 ;  /* 0x0000080b04007986 */ /* 0x0001e8000c101906 */
[----:B------:R-:W2:Y:S01]  /*0290*/  LDG.E R6, desc[UR6][R2.64+0xc] ;  /* 0x00000c0602067981 */ /* 0x000ea2000c1e1900 */
[----:B------:R-:W-:Y:S02]  /*02a0*/  ISETP.GE.AND P1, PT, R0, UR4, PT ;  /* 0x0000000400007c0c */ /* 0x000fe4000bf26270 */
[----:B------:R-:W-:Y:S02]  /*02b0*/  IADD3 R8, P2, PT, R4, 0x10, RZ ;  /* 0x0000001004087810 */ /* 0x000fe40007f5e0ff */
[----:B------:R-:W-:-:S03]  /*02c0*/  IADD3 R10, P3, PT, R2, 0x10, RZ ;  /* 0x00000010020a7810 */ /* 0x000fc60007f7e0ff */
[----:B------:R-:W-:Y:S02]  /*02d0*/  IMAD.X R15, RZ, RZ, R5, P2 ;  /* 0x000000ffff0f7224 */ /* 0x000fe400010e0605 */
[----:B0-----:R-:W-:Y:S02]  /*02e0*/  IMAD.X R11, RZ, RZ, R3, P3 ;  /* 0x000000ffff0b7224 */ /* 0x001fe400018e0603 */
[----:B--2---:R-:W-:-:S05]  /*02f0*/  FADD.FTZ R13, R6, 1 ;  /* 0x3f800000060d7421 */ /* 0x004fca0000010000 */
[----:B------:R1:W-:Y:S01]  /*0300*/  STG.E desc[UR6][R4.64+0xc], R13 ;  /* 0x00000c0d04007986 */ /* 0x0003e2000c101906 */
[----:B------:R-:W-:Y:S05]  /*0310*/  @!P1 BRA `(.L_x_2) ;  /* 0xfffffffc00a49947 */ /* 0x000fea000383ffff */
.L_x_1:
[----:B------:R-:W-:-:S04]  /*0320*/  IADD3 R2, PT, PT, -R0, UR5, RZ ;  /* 0x0000000500027c10 */ /* 0x000fc8000fffe1ff */
[----:B------:R-:W-:-:S13]  /*0330*/  ISETP.GT.AND P1, PT, R2, 0x1, PT ;  /* 0x000000010200780c */ /* 0x000fda0003f24270 */
[----:B------:R-:W-:Y:S05]  /*0340*/  @!P1 BRA `(.L_x_3) ;  /* 0x0000000000409947 */ /* 0x000fea0003800000 */
[----:B------:R-:W-:Y:S01]  /*0350*/  MOV R2, R10 ;  /* 0x0000000a00027202 */ /* 0x000fe20000000f00 */
[----:B0-----:R-:W-:-:S05]  /*0360*/  IMAD.MOV.U32 R3, RZ, RZ, R11 ;  /* 0x000000ffff037224 */ /* 0x001fca00078e000b */
[----:B-1--4-:R-:W2:Y:S01]  /*0370*/  LDG.E R4, desc[UR6][R2.64] ;  /* 0x0000000602047981 */ /* 0x012ea2000c1e1900 */
[----:B---3--:R-:W-:Y:S01]  /*0380*/  MOV R5, R15 ;  /* 0x0000000f00057202 */ /* 0x008fe20000000f00 */
[----:B--2---:R-:W-:Y:S01]  /*0390*/  FADD.FTZ R7, R4, 1 ;  /* 0x3f80000004077421 */ /* 0x004fe20000010000 */
[----:B------:R-:W-:-:S05]  /*03a0*/  IMAD.MOV.U32 R4, RZ, RZ, R8 ;  /* 0x000000ffff047224 */ /* 0x000fca00078e0008 */
[----:B------:R2:W-:Y:S04]  /*03b0*/  STG.E desc[UR6][R4.64], R7 ;  /* 0x0000000704007986 */ /* 0x0005e8000c101906 */
[----:B------:R-:W3:Y:S01]  /*03c0*/  LDG.E R6, desc[UR6][R2.64+0x4] ;  /* 0x0000040602067981 */ /* 0x000ee2000c1e1900 */
[----:B------:R-:W-:Y:S01]  /*03d0*/  IADD3 R8, P1, PT, R8, 0x8, RZ ;  /* 0x0000000808087810 */ /* 0x000fe20007f3e0ff */
[----:B------:R-:W-:Y:S01]  /*03e0*/  VIADD R0, R0, 0x2 ;  /* 0x0000000200007836 */ /* 0x000fe20000000000 */
[----:B------:R-:W-:Y:S02]  /*03f0*/  IADD3 R10, P2, PT, R10, 0x8, RZ ;  /* 0x000000080a0a7810 */ /* 0x000fe40007f5e0ff */
[----:B------:R-:W-:Y:S01]  /*0400*/  PLOP3.LUT P0, PT, PT, PT, PT, 0x8, 0x80 ;  /* 0x000000000080781c */ /* 0x000fe20003f0e170 */
[----:B------:R-:W-:Y:S01]  /*0410*/  IMAD.X R15, RZ, RZ, R15, P1 ;  /* 0x000000ffff0f7224 */ /* 0x000fe200008e060f */
[----:B------:R-:W-:Y:S01]  /*0420*/  IADD3.X R11, PT, PT, RZ, R11, RZ, P2, !PT ;  /* 0x0000000bff0b7210 */ /* 0x000fe200017fe4ff */
[----:B---3--:R-:W-:-:S05]  /*0430*/  FADD.FTZ R9, R6, 1 ;  /* 0x3f80000006097421 */ /* 0x008fca0000010000 */
[----:B------:R2:W-:Y:S05]  /*0440*/  STG.E desc[UR6][R4.64+0x4], R9 ;  /* 0x0000040904007986 */ /* 0x0005ea000c101906 */
.L_x_3:
[----:B------:R-:W-:-:S13]  /*0450*/  ISETP.NE.OR P0, PT, R0, UR5, P0 ;  /* 0x0000000500007c0c */ /* 0x000fda0008705670 */
[----:B----4-:R-:W-:Y:S05]  /*0460*/  @!P0 EXIT ;  /* 0x000000000000894d */ /* 0x010fea0003800000 */
.L_x_0:
[----:B0-----:R-:W-:Y:S02]  /*0470*/  IMAD.MOV.U32 R2, RZ, RZ, R10 ;  /* 0x000000ffff027224 */ /* 0x001fe400078e000a */
[----:B0-----:R-:W-:-:S05]  /*0480*/  IMAD.MOV.U32 R3, RZ, RZ, R11 ;  /* 0x000000ffff037224 */ /* 0x001fca00078e000b */
[----:B----4-:R3:W1:Y:S01]  /*0490*/  LDG.E R2, desc[UR6][R2.64] ;  /* 0x0000000602027981 */ /* 0x010662000c1e1900 */
[----:B------:R-:W-:Y:S01]  /*04a0*/  VIADD R0, R0, 0x1 ;  /* 0x0000000100007836 */ /* 0x000fe20000000000 */
[----:B------:R-:W-:-:S04]  /*04b0*/  IADD3 R10, P2, PT, R10, 0x4, RZ ;  /* 0x000000040a0a7810 */ /* 0x000fc80007f5e0ff */
[----:B------:R-:W-:Y:S01]  /*04c0*/  ISETP.NE.AND P0, PT, R0, UR5, PT ;  /* 0x0000000500007c0c */ /* 0x000fe2000bf05270 */
[----:B------:R-:W-:Y:S02]  /*04d0*/  IMAD.X R11, RZ, RZ, R11, P2 ;  /* 0x000000ffff0b7224 */ /* 0x000fe400010e060b */
[----:B---3--:R-:W-:Y:S02]  /*04e0*/  IMAD.MOV.U32 R3, RZ, RZ, R15 ;  /* 0x000000ffff037224 */ /* 0x008fe400078e000f */
[----:B-12---:R-:W-:Y:S01]  /*04f0*/  FADD.FTZ R5, R2, 1 ;  /* 0x3f80000002057421 */ /* 0x006fe20000010000 */
[----:B------:R-:W-:Y:S02]  /*0500*/  MOV R2, R8 ;  /* 0x0000000800027202 */ /* 0x000fe40000000f00 */
[----:B------:R-:W-:-:S03]  /*0510*/  IADD3 R8, P1, PT, R8, 0x4, RZ ;  /* 0x0000000408087810 */ /* 0x000fc60007f3e0ff */
[----:B------:R0:W-:Y:S01]  /*0520*/  STG.E desc[UR6][R2.64], R5 ;  /* 0x0000000502007986 */ /* 0x0001e2000c101906 */
[----:B------:R-:W-:Y:S01]  /*0530*/  IADD3.X R15, PT, PT, RZ, R15, RZ, P1, !PT ;  /* 0x0000000fff0f7210 */ /* 0x000fe20000ffe4ff */
[----:B------:R-:W-:Y:S08]  /*0540*/  @P0 BRA `(.L_x_0) ;  /* 0xfffffffc00c80947 */ /* 0x000ff0000383ffff */
[----:B------:R-:W-:Y:S05]  /*0550*/  EXIT ;  /* 0x000000000000794d */ /* 0x000fea0003800000 */
.L_x_4:
[----:B------:R-:W-:-:S00]  /*0560*/  BRA `(.L_x_4) ;  /* 0xfffffffc00fc7947 */ /* 0x000fc0000383ffff */
[----:B------:R-:W-:-:S00]  /*0570*/  NOP ;  /* 0x0000000000007918 */ /* 0x000fc00000000000 */
        /* <DEDUP_REMOVED lines=8> */
.L_x_5:


//--------------------- .nv.shared.reserved.0     --------------------------
	.section	.nv.shared.reserved.0,"aw",@nobits
	.weak		__nv_reservedSMEM_offset_0_alias
	.size		__nv_reservedSMEM_offset_0_alias, 0, 64
	.other		__nv_reservedSMEM_offset_0_alias,@"STO_CUDA_RESERVED_SHARED STV_DEFAULT"
__nv_reservedSMEM_offset_0_alias:
	.zero		0
	.zero		64


//--------------------- .nv.constant0._Z15function_on_GPUPfS_i --------------------------
	.section	.nv.constant0._Z15function_on_GPUPfS_i,"a",@progbits
	.sectionflags	@""
	.align	4
.nv.constant0._Z15function_on_GPUPfS_i:
	.zero		916


//--------------------- SYMBOLS --------------------------

	.type		.nv.reservedSmem.offset0,@object
	.size		.nv.reservedSmem.offset0,0x4
